//
// Generated by NVIDIA NVVM Compiler
//
// Compiler Build ID: CL-36424714
// Cuda compilation tools, release 13.0, V13.0.88
// Based on NVVM 20.0.0
//

.version 9.0
.target sm_100
.address_size 64

	// .globl	_Z17tiledMatMulKernelPKfS0_Pfi
// _ZZ17tiledMatMulKernelPKfS0_PfiE2As has been demoted
// _ZZ17tiledMatMulKernelPKfS0_PfiE2Bs has been demoted

.visible .entry _Z17tiledMatMulKernelPKfS0_Pfi(
	.param .u64 .ptr .align 1 _Z17tiledMatMulKernelPKfS0_Pfi_param_0,
	.param .u64 .ptr .align 1 _Z17tiledMatMulKernelPKfS0_Pfi_param_1,
	.param .u64 .ptr .align 1 _Z17tiledMatMulKernelPKfS0_Pfi_param_2,
	.param .u32 _Z17tiledMatMulKernelPKfS0_Pfi_param_3
)
{
	.reg .pred 	%p<8>;
	.reg .b32 	%r<43>;
	.reg .b32 	%f<63>;
	.reg .b64 	%rd<13>;
	// demoted variable
	.shared .align 4 .b8 _ZZ17tiledMatMulKernelPKfS0_PfiE2As[1024];
	// demoted variable
	.shared .align 4 .b8 _ZZ17tiledMatMulKernelPKfS0_PfiE2Bs[1024];
	ld.param.u64 	%rd3, [_Z17tiledMatMulKernelPKfS0_Pfi_param_0];
	ld.param.u64 	%rd4, [_Z17tiledMatMulKernelPKfS0_Pfi_param_1];
	ld.param.u64 	%rd5, [_Z17tiledMatMulKernelPKfS0_Pfi_param_2];
	ld.param.u32 	%r24, [_Z17tiledMatMulKernelPKfS0_Pfi_param_3];
	mov.u32 	%r25, %ctaid.y;
	shl.b32 	%r26, %r25, 4;
	mov.u32 	%r40, %tid.y;
	add.s32 	%r2, %r26, %r40;
	mov.u32 	%r27, %ctaid.x;
	shl.b32 	%r3, %r27, 4;
	mov.u32 	%r38, %tid.x;
	add.s32 	%r5, %r3, %r38;
	setp.lt.s32 	%p1, %r24, 1;
	mov.f32 	%f62, 0f00000000;
	@%p1 bra 	$L__BB0_7;
	add.s32 	%r28, %r24, 15;
	shr.u32 	%r29, %r28, 4;
	shl.b32 	%r30, %r40, 6;
	mov.u32 	%r31, _ZZ17tiledMatMulKernelPKfS0_PfiE2As;
	add.s32 	%r6, %r31, %r30;
	shl.b32 	%r32, %r38, 2;
	add.s32 	%r7, %r6, %r32;
	mov.u32 	%r33, _ZZ17tiledMatMulKernelPKfS0_PfiE2Bs;
	add.s32 	%r9, %r33, %r32;
	add.s32 	%r8, %r9, %r30;
	neg.s32 	%r42, %r29;
	mad.lo.s32 	%r34, %r40, %r24, %r38;
	add.s32 	%r41, %r34, %r3;
	shl.b32 	%r12, %r24, 4;
	mad.lo.s32 	%r39, %r24, %r2, %r38;
	cvta.to.global.u64 	%rd1, %rd3;
	cvta.to.global.u64 	%rd2, %rd4;
	mov.f32 	%f62, 0f00000000;
$L__BB0_2:
	max.u32 	%r35, %r2, %r38;
	setp.ge.u32 	%p2, %r35, %r24;
	mov.f32 	%f60, 0f00000000;
	@%p2 bra 	$L__BB0_4;
	mul.wide.u32 	%rd6, %r39, 4;
	add.s64 	%rd7, %rd1, %rd6;
	ld.global.f32 	%f60, [%rd7];
$L__BB0_4:
	setp.ge.s32 	%p3, %r5, %r24;
	st.shared.f32 	[%r7], %f60;
	setp.ge.u32 	%p4, %r40, %r24;
	mov.f32 	%f61, 0f00000000;
	or.pred  	%p5, %p3, %p4;
	@%p5 bra 	$L__BB0_6;
	mul.wide.u32 	%rd8, %r41, 4;
	add.s64 	%rd9, %rd2, %rd8;
	ld.global.f32 	%f61, [%rd9];
$L__BB0_6:
	st.shared.f32 	[%r8], %f61;
	bar.sync 	0;
	ld.shared.f32 	%f12, [%r6];
	ld.shared.f32 	%f13, [%r9];
	fma.rn.f32 	%f14, %f12, %f13, %f62;
	ld.shared.f32 	%f15, [%r6+4];
	ld.shared.f32 	%f16, [%r9+64];
	fma.rn.f32 	%f17, %f15, %f16, %f14;
	ld.shared.f32 	%f18, [%r6+8];
	ld.shared.f32 	%f19, [%r9+128];
	fma.rn.f32 	%f20, %f18, %f19, %f17;
	ld.shared.f32 	%f21, [%r6+12];
	ld.shared.f32 	%f22, [%r9+192];
	fma.rn.f32 	%f23, %f21, %f22, %f20;
	ld.shared.f32 	%f24, [%r6+16];
	ld.shared.f32 	%f25, [%r9+256];
	fma.rn.f32 	%f26, %f24, %f25, %f23;
	ld.shared.f32 	%f27, [%r6+20];
	ld.shared.f32 	%f28, [%r9+320];
	fma.rn.f32 	%f29, %f27, %f28, %f26;
	ld.shared.f32 	%f30, [%r6+24];
	ld.shared.f32 	%f31, [%r9+384];
	fma.rn.f32 	%f32, %f30, %f31, %f29;
	ld.shared.f32 	%f33, [%r6+28];
	ld.shared.f32 	%f34, [%r9+448];
	fma.rn.f32 	%f35, %f33, %f34, %f32;
	ld.shared.f32 	%f36, [%r6+32];
	ld.shared.f32 	%f37, [%r9+512];
	fma.rn.f32 	%f38, %f36, %f37, %f35;
	ld.shared.f32 	%f39, [%r6+36];
	ld.shared.f32 	%f40, [%r9+576];
	fma.rn.f32 	%f41, %f39, %f40, %f38;
	ld.shared.f32 	%f42, [%r6+40];
	ld.shared.f32 	%f43, [%r9+640];
	fma.rn.f32 	%f44, %f42, %f43, %f41;
	ld.shared.f32 	%f45, [%r6+44];
	ld.shared.f32 	%f46, [%r9+704];
	fma.rn.f32 	%f47, %f45, %f46, %f44;
	ld.shared.f32 	%f48, [%r6+48];
	ld.shared.f32 	%f49, [%r9+768];
	fma.rn.f32 	%f50, %f48, %f49, %f47;
	ld.shared.f32 	%f51, [%r6+52];
	ld.shared.f32 	%f52, [%r9+832];
	fma.rn.f32 	%f53, %f51, %f52, %f50;
	ld.shared.f32 	%f54, [%r6+56];
	ld.shared.f32 	%f55, [%r9+896];
	fma.rn.f32 	%f56, %f54, %f55, %f53;
	ld.shared.f32 	%f57, [%r6+60];
	ld.shared.f32 	%f58, [%r9+960];
	fma.rn.f32 	%f62, %f57, %f58, %f56;
	bar.sync 	0;
	add.s32 	%r42, %r42, 1;
	setp.ne.s32 	%p6, %r42, 0;
	add.s32 	%r41, %r41, %r12;
	add.s32 	%r40, %r40, 16;
	add.s32 	%r39, %r39, 16;
	add.s32 	%r38, %r38, 16;
	@%p6 bra 	$L__BB0_2;
$L__BB0_7:
	max.s32 	%r36, %r2, %r5;
	setp.ge.s32 	%p7, %r36, %r24;
	@%p7 bra 	$L__BB0_9;
	mad.lo.s32 	%r37, %r24, %r2, %r5;
	cvta.to.global.u64 	%rd10, %rd5;
	mul.wide.s32 	%rd11, %r37, 4;
	add.s64 	%rd12, %rd10, %rd11;
	st.global.f32 	[%rd12], %f62;
$L__BB0_9:
	ret;

}


// ===== COMPILED SASS (sm_100) =====

	.target	sm_100

	.elftype	@"ET_EXEC"


//--------------------- .note.nv.tkinfo           --------------------------
	.section	.note.nv.tkinfo,"",@"SHT_NOTE"
	.sectionflags	@"SHF_NOTE_NV_TKINFO"
	.tkinfo
        /*0018*/ 	.word	0x00000002
        /*0030*/ 	.string	""
        /*0030*/ 	.string	"ptxas"
        /*0030*/ 	.string	"Cuda compilation tools, release 13.0, V13.0.88"
        /*0030*/ 	.string	"Build cuda_13.0.r13.0/compiler.36424714_0"
        /*0030*/ 	.string	"-arch sm_100 -m 64 "



//--------------------- .note.nv.cuinfo           --------------------------
	.section	.note.nv.cuinfo,"",@"SHT_NOTE"
	.sectionflags	@"SHF_NOTE_NV_CUINFO"
        /*0018*/ 	.short	0x0002
        /*001a*/ 	.short	0x0064
        /*001c*/ 	.short	0x0082
	.zero		2


//--------------------- .nv.info                  --------------------------
	.section	.nv.info,"",@"SHT_CUDA_INFO"
	.align	4


	//----- nvinfo : EIATTR_REGCOUNT
	.align		4
        /*0000*/ 	.byte	0x04, 0x2f
        /*0002*/ 	.short	(.L_1 - .L_0)
	.align		4
.L_0:
        /*0004*/ 	.word	index@(_Z17tiledMatMulKernelPKfS0_Pfi)
        /*0008*/ 	.word	0x00000020


	//----- nvinfo : EIATTR_FRAME_SIZE
	.align		4
.L_1:
        /*000c*/ 	.byte	0x04, 0x11
        /*000e*/ 	.short	(.L_3 - .L_2)
	.align		4
.L_2:
        /*0010*/ 	.word	index@(_Z17tiledMatMulKernelPKfS0_Pfi)
        /*0014*/ 	.word	0x00000000


	//----- nvinfo : EIATTR_MIN_STACK_SIZE
	.align		4
.L_3:
        /*0018*/ 	.byte	0x04, 0x12
        /*001a*/ 	.short	(.L_5 - .L_4)
	.align		4
.L_4:
        /*001c*/ 	.word	index@(_Z17tiledMatMulKernelPKfS0_Pfi)
        /*0020*/ 	.word	0x00000000
.L_5:


//--------------------- .nv.compat                --------------------------
	.section	.nv.compat,"",@"SHT_CUDA_COMPAT_INFO"
	.align	4
        /*0000*/ 	.byte	0x02, 0x09, 0x00, 0x00, 0x02, 0x02, 0x01, 0x00, 0x02, 0x05, 0x05, 0x00, 0x03, 0x07, 0x01, 0x01
        /*0010*/ 	.byte	0x02, 0x03, 0x00, 0x00, 0x02, 0x06, 0x01, 0x00, 0x04, 0x0b, 0x08, 0x00, 0x09, 0x00, 0x00, 0x00
        /*0020*/ 	.byte	0x00, 0x00, 0x00, 0x00


//--------------------- .nv.info._Z17tiledMatMulKernelPKfS0_Pfi --------------------------
	.section	.nv.info._Z17tiledMatMulKernelPKfS0_Pfi,"",@"SHT_CUDA_INFO"
	.sectionflags	@""
	.align	4


	//----- nvinfo : EIATTR_CUDA_API_VERSION
	.align		4
        /*0000*/ 	.byte	0x04, 0x37
        /*0002*/ 	.short	(.L_7 - .L_6)
.L_6:
        /*0004*/ 	.word	0x00000082


	//----- nvinfo : EIATTR_KPARAM_INFO
	.align		4
.L_7:
        /*0008*/ 	.byte	0x04, 0x17
        /*000a*/ 	.short	(.L_9 - .L_8)
.L_8:
        /*000c*/ 	.word	0x00000000
        /*0010*/ 	.short	0x0003
        /*0012*/ 	.short	0x0018
        /*0014*/ 	.byte	0x00, 0xf0, 0x11, 0x00


	//----- nvinfo : EIATTR_KPARAM_INFO
	.align		4
.L_9:
        /*0018*/ 	.byte	0x04, 0x17
        /*001a*/ 	.short	(.L_11 - .L_10)
.L_10:
        /*001c*/ 	.word	0x00000000
        /*0020*/ 	.short	0x0002
        /*0022*/ 	.short	0x0010
        /*0024*/ 	.byte	0x00, 0xf5, 0x21, 0x00


	//----- nvinfo : EIATTR_KPARAM_INFO
	.align		4
.L_11:
        /*0028*/ 	.byte	0x04, 0x17
        /*002a*/ 	.short	(.L_13 - .L_12)
.L_12:
        /*002c*/ 	.word	0x00000000
        /*0030*/ 	.short	0x0001
        /*0032*/ 	.short	0x0008
        /*0034*/ 	.byte	0x00, 0xf5, 0x21, 0x00


	//----- nvinfo : EIATTR_KPARAM_INFO
	.align		4
.L_13:
        /*0038*/ 	.byte	0x04, 0x17
        /*003a*/ 	.short	(.L_15 - .L_14)
.L_14:
        /*003c*/ 	.word	0x00000000
        /*0040*/ 	.short	0x0000
        /*0042*/ 	.short	0x0000
        /*0044*/ 	.byte	0x00, 0xf5, 0x21, 0x00


	//----- nvinfo : EIATTR_SPARSE_MMA_MASK
	.align		4
.L_15:
        /*0048*/ 	.byte	0x03, 0x50
        /*004a*/ 	.short	0x0000


	//----- nvinfo : EIATTR_MAXREG_COUNT
	.align		4
        /*004c*/ 	.byte	0x03, 0x1b
        /*004e*/ 	.short	0x00ff


	//----- nvinfo : EIATTR_NUM_BARRIERS
	.align		4
        /*0050*/ 	.byte	0x02, 0x4c
        /*0052*/ 	.byte	0x01
	.zero		1


	//----- nvinfo : EIATTR_MERCURY_ISA_VERSION
	.align		4
        /*0054*/ 	.byte	0x03, 0x5f
        /*0056*/ 	.short	0x0101


	//----- nvinfo : EIATTR_VRC_CTA_INIT_COUNT
	.align		4
        /*0058*/ 	.byte	0x02, 0x4a
	.zero		1
	.zero		1


	//----- nvinfo : EIATTR_EXIT_INSTR_OFFSETS
	.align		4
        /*005c*/ 	.byte	0x04, 0x1c
        /*005e*/ 	.short	(.L_17 - .L_16)


	//   ....[0]....
.L_16:
        /*0060*/ 	.word	0x000005c0


	//   ....[1]....
        /*0064*/ 	.word	0x00000610


	//----- nvinfo : EIATTR_CBANK_PARAM_SIZE
	.align		4
.L_17:
        /*0068*/ 	.byte	0x03, 0x19
        /*006a*/ 	.short	0x001c


	//----- nvinfo : EIATTR_PARAM_CBANK
	.align		4
        /*006c*/ 	.byte	0x04, 0x0a
        /*006e*/ 	.short	(.L_19 - .L_18)
	.align		4
.L_18:
        /*0070*/ 	.word	index@(.nv.constant0._Z17tiledMatMulKernelPKfS0_Pfi)
        /*0074*/ 	.short	0x0380
        /*0076*/ 	.short	0x001c


	//----- nvinfo : EIATTR_SW_WAR
	.align		4
.L_19:
        /*0078*/ 	.byte	0x04, 0x36
        /*007a*/ 	.short	(.L_21 - .L_20)
.L_20:
        /*007c*/ 	.word	0x00000008
.L_21:


//--------------------- .nv.callgraph             --------------------------
	.section	.nv.callgraph,"",@"SHT_CUDA_CALLGRAPH"
	.align	4
	.sectionentsize	8
	.align		4
        /*0000*/ 	.word	0x00000000
	.align		4
        /*0004*/ 	.word	0xffffffff
	.align		4
        /*0008*/ 	.word	0x00000000
	.align		4
        /*000c*/ 	.word	0xfffffffe
	.align		4
        /*0010*/ 	.word	0x00000000
	.align		4
        /*0014*/ 	.word	0xfffffffd
	.align		4
        /*0018*/ 	.word	0x00000000
	.align		4
        /*001c*/ 	.word	0xfffffffc


//--------------------- .text._Z17tiledMatMulKernelPKfS0_Pfi --------------------------
	.section	.text._Z17tiledMatMulKernelPKfS0_Pfi,"ax",@progbits
	.align	128
        .global         _Z17tiledMatMulKernelPKfS0_Pfi
        .type           _Z17tiledMatMulKernelPKfS0_Pfi,@function
        .size           _Z17tiledMatMulKernelPKfS0_Pfi,(.L_x_3 - _Z17tiledMatMulKernelPKfS0_Pfi)
        .other          _Z17tiledMatMulKernelPKfS0_Pfi,@"STO_CUDA_ENTRY STV_DEFAULT"
_Z17tiledMatMulKernelPKfS0_Pfi:
.text._Z17tiledMatMulKernelPKfS0_Pfi:
[----:B------:R-:W-:Y:S01]  /*0000*/  LDC R1, c[0x0][0x37c] ;  /* 0x0000df00ff017b82 */ /* 0x000fe20000000800 */
[----:B------:R-:W0:Y:S01]  /*0010*/  LDCU UR4, c[0x0][0x398] ;  /* 0x00007300ff0477ac */ /* 0x000e220008000800 */
[----:B------:R-:W1:Y:S01]  /*0020*/  S2R R2, SR_CTAID.Y ;  /* 0x0000000000027919 */ /* 0x000e620000002600 */
[----:B------:R-:W-:Y:S01]  /*0030*/  HFMA2 R23, -RZ, RZ, 0, 0 ;  /* 0x00000000ff177431 */ /* 0x000fe200000001ff */
[----:B------:R-:W2:Y:S01]  /*0040*/  LDCU.64 UR8, c[0x0][0x358] ;  /* 0x00006b00ff0877ac */ /* 0x000ea20008000a00 */
[----:B------:R-:W1:Y:S01]  /*0050*/  S2R R7, SR_TID.Y ;  /* 0x0000000000077919 */ /* 0x000e620000002200 */
[----:B------:R-:W3:Y:S01]  /*0060*/  S2R R8, SR_CTAID.X ;  /* 0x0000000000087919 */ /* 0x000ee20000002500 */
[----:B------:R-:W3:Y:S01]  /*0070*/  S2R R3, SR_TID.X ;  /* 0x0000000000037919 */ /* 0x000ee20000002100 */
[----:B0-----:R-:W-:-:S04]  /*0080*/  MOV R0, UR4 ;  /* 0x0000000400007c02 */ /* 0x001fc80008000f00 */
[----:B------:R-:W-:Y:S02]  /*0090*/  ISETP.GE.AND P0, PT, R0, 0x1, PT ;  /* 0x000000010000780c */ /* 0x000fe40003f06270 */
[----:B-1----:R-:W-:Y:S02]  /*00a0*/  LEA R2, R2, R7, 0x4 ;  /* 0x0000000702027211 */ /* 0x002fe400078e20ff */
[----:B---3--:R-:W-:-:S09]  /*00b0*/  LEA R5, R8, R3, 0x4 ;  /* 0x0000000308057211 */ /* 0x008fd200078e20ff */
[----:B--2---:R-:W-:Y:S05]  /*00c0*/  @!P0 BRA `(.L_x_0) ;  /* 0x0000000400348947 */ /* 0x004fea0003800000 */
[----:B------:R-:W0:Y:S01]  /*00d0*/  S2UR UR6, SR_CgaCtaId ;  /* 0x00000000000679c3 */ /* 0x000e220000008800 */
[----:B------:R-:W-:Y:S01]  /*00e0*/  UMOV UR4, 0x400 ;  /* 0x0000040000047882 */ /* 0x000fe20000000000 */
[----:B------:R-:W-:Y:S01]  /*00f0*/  IADD3 R4, PT, PT, R0, 0xf, RZ ;  /* 0x0000000f00047810 */ /* 0x000fe20007ffe0ff */
[----:B------:R-:W-:Y:S01]  /*0100*/  UIADD3 UR5, UPT, UPT, UR4, 0x400, URZ ;  /* 0x0000040004057890 */ /* 0x000fe2000fffe0ff */
[-C--:B------:R-:W-:Y:S01]  /*0110*/  IMAD R17, R7, R0.reuse, R3 ;  /* 0x0000000007117224 */ /* 0x080fe200078e0203 */
[----:B------:R-:W-:Y:S02]  /*0120*/  MOV R23, RZ ;  /* 0x000000ff00177202 */ /* 0x000fe40000000f00 */
[----:B------:R-:W-:Y:S01]  /*0130*/  SHF.R.U32.HI R19, RZ, 0x4, R4 ;  /* 0x00000004ff137819 */ /* 0x000fe20000011604 */
[----:B------:R-:W1:Y:S01]  /*0140*/  LDC R6, c[0x0][0x398] ;  /* 0x0000e600ff067b82 */ /* 0x000e620000000800 */
[----:B------:R-:W-:Y:S02]  /*0150*/  IMAD R17, R8, 0x10, R17 ;  /* 0x0000001008117824 */ /* 0x000fe400078e0211 */
[----:B------:R-:W-:Y:S01]  /*0160*/  IMAD R4, R2, R0, R3 ;  /* 0x0000000002047224 */ /* 0x000fe200078e0203 */
[----:B------:R-:W-:Y:S01]  /*0170*/  IADD3 R19, PT, PT, -R19, RZ, RZ ;  /* 0x000000ff13137210 */ /* 0x000fe20007ffe1ff */
[----:B0-----:R-:W-:-:S02]  /*0180*/  ULEA UR5, UR6, UR5, 0x18 ;  /* 0x0000000506057291 */ /* 0x001fc4000f8ec0ff */
[----:B------:R-:W-:-:S04]  /*0190*/  ULEA UR4, UR6, UR4, 0x18 ;  /* 0x0000000406047291 */ /* 0x000fc8000f8ec0ff */
[----:B------:R-:W-:Y:S02]  /*01a0*/  LEA R20, R3, UR5, 0x2 ;  /* 0x0000000503147c11 */ /* 0x000fe4000f8e10ff */
[----:B------:R-:W-:-:S03]  /*01b0*/  LEA R18, R7, UR4, 0x6 ;  /* 0x0000000407127c11 */ /* 0x000fc6000f8e30ff */
[----:B------:R-:W-:Y:S01]  /*01c0*/  IMAD R16, R7, 0x40, R20 ;  /* 0x0000004007107824 */ /* 0x000fe200078e0214 */
[----:B------:R-:W-:-:S07]  /*01d0*/  LEA R21, R3, R18, 0x2 ;  /* 0x0000001203157211 */ /* 0x000fce00078e10ff */
.L_x_1:
[----:B-1----:R-:W-:Y:S01]  /*01e0*/  MOV R0, R6 ;  /* 0x0000000600007202 */ /* 0x002fe20000000f00 */
[----:B------:R-:W-:Y:S01]  /*01f0*/  HFMA2 R22, -RZ, RZ, 0, 0 ;  /* 0x00000000ff167431 */ /* 0x000fe200000001ff */
[----:B------:R-:W-:Y:S02]  /*0200*/  VIMNMX.U32 R9, PT, PT, R2, R3, !PT ;  /* 0x0000000302097248 */ /* 0x000fe40007fe0000 */
[-C--:B------:R-:W-:Y:S02]  /*0210*/  ISETP.GE.U32.AND P0, PT, R7, R0.reuse, PT ;  /* 0x000000000700720c */ /* 0x080fe40003f06070 */
[-C--:B------:R-:W-:Y:S02]  /*0220*/  ISETP.GE.U32.AND P1, PT, R9, R0.reuse, PT ;  /* 0x000000000900720c */ /* 0x080fe40003f26070 */
[----:B------:R-:W-:Y:S02]  /*0230*/  ISETP.GE.OR P0, PT, R5, R0, P0 ;  /* 0x000000000500720c */ /* 0x000fe40000706670 */
[----:B------:R-:W-:-:S09]  /*0240*/  MOV R27, RZ ;  /* 0x000000ff001b7202 */ /* 0x000fd20000000f00 */
[----:B------:R-:W0:Y:S08]  /*0250*/  @!P1 LDC.64 R10, c[0x0][0x380] ;  /* 0x0000e000ff0a9b82 */ /* 0x000e300000000a00 */
[----:B------:R-:W1:Y:S01]  /*0260*/  @!P0 LDC.64 R8, c[0x0][0x388] ;  /* 0x0000e200ff088b82 */ /* 0x000e620000000a00 */
[----:B0-----:R-:W-:-:S05]  /*0270*/  @!P1 IMAD.WIDE.U32 R10, R4, 0x4, R10 ;  /* 0x00000004040a9825 */ /* 0x001fca00078e000a */
[----:B------:R-:W2:Y:S01]  /*0280*/  @!P1 LDG.E R22, desc[UR8][R10.64] ;  /* 0x000000080a169981 */ /* 0x000ea2000c1e1900 */
[----:B-1----:R-:W-:-:S05]  /*0290*/  @!P0 IMAD.WIDE.U32 R8, R17, 0x4, R8 ;  /* 0x0000000411088825 */ /* 0x002fca00078e0008 */
[----:B------:R-:W3:Y:S01]  /*02a0*/  @!P0 LDG.E R27, desc[UR8][R8.64] ;  /* 0x00000008081b8981 */ /* 0x000ee2000c1e1900 */
[----:B------:R-:W-:-:S05]  /*02b0*/  VIADD R19, R19, 0x1 ;  /* 0x0000000113137836 */ /* 0x000fca0000000000 */
[----:B------:R-:W-:Y:S02]  /*02c0*/  ISETP.NE.AND P0, PT, R19, RZ, PT ;  /* 0x000000ff1300720c */ /* 0x000fe40003f05270 */
[----:B------:R-:W-:Y:S02]  /*02d0*/  IADD3 R3, PT, PT, R3, 0x10, RZ ;  /* 0x0000001003037810 */ /* 0x000fe40007ffe0ff */
[----:B------:R-:W-:Y:S02]  /*02e0*/  IADD3 R7, PT, PT, R7, 0x10, RZ ;  /* 0x0000001007077810 */ /* 0x000fe40007ffe0ff */
[----:B------:R-:W-:Y:S02]  /*02f0*/  IADD3 R4, PT, PT, R4, 0x10, RZ ;  /* 0x0000001004047810 */ /* 0x000fe40007ffe0ff */
[----:B------:R-:W-:Y:S01]  /*0300*/  LEA R17, R0, R17, 0x4 ;  /* 0x0000001100117211 */ /* 0x000fe200078e20ff */
[----:B--2---:R-:W-:Y:S04]  /*0310*/  STS [R21], R22 ;  /* 0x0000001615007388 */ /* 0x004fe80000000800 */
[----:B---3--:R-:W-:Y:S01]  /*0320*/  STS [R16], R27 ;  /* 0x0000001b10007388 */ /* 0x008fe20000000800 */
[----:B------:R-:W-:Y:S06]  /*0330*/  BAR.SYNC.DEFER_BLOCKING 0x0 ;  /* 0x0000000000007b1d */ /* 0x000fec0000010000 */
[----:B------:R-:W-:Y:S04]  /*0340*/  LDS R26, [R20] ;  /* 0x00000000141a7984 */ /* 0x000fe80000000800 */
[----:B------:R-:W0:Y:S04]  /*0350*/  LDS.128 R12, [R18] ;  /* 0x00000000120c7984 */ /* 0x000e280000000c00 */
[----:B------:R-:W1:Y:S04]  /*0360*/  LDS R29, [R20+0x40] ;  /* 0x00004000141d7984 */ /* 0x000e680000000800 */
[----:B------:R-:W2:Y:S04]  /*0370*/  LDS R25, [R20+0x80] ;  /* 0x0000800014197984 */ /* 0x000ea80000000800 */
[----:B------:R-:W3:Y:S04]  /*0380*/  LDS R24, [R20+0xc0] ;  /* 0x0000c00014187984 */ /* 0x000ee80000000800 */
[----:B------:R-:W-:Y:S04]  /*0390*/  LDS.128 R8, [R18+0x10] ;  /* 0x0000100012087984 */ /* 0x000fe80000000c00 */
[----:B------:R-:W-:Y:S04]  /*03a0*/  LDS R22, [R20+0x140] ;  /* 0x0001400014167984 */ /* 0x000fe80000000800 */
[----:B------:R-:W-:Y:S01]  /*03b0*/  LDS R27, [R20+0x200] ;  /* 0x00020000141b7984 */ /* 0x000fe20000000800 */
[----:B0-----:R-:W-:-:S03]  /*03c0*/  FFMA R12, R12, R26, R23 ;  /* 0x0000001a0c0c7223 */ /* 0x001fc60000000017 */
[----:B------:R-:W0:Y:S01]  /*03d0*/  LDS R23, [R20+0x100] ;  /* 0x0001000014177984 */ /* 0x000e220000000800 */
[----:B-1----:R-:W-:-:S03]  /*03e0*/  FFMA R12, R29, R13, R12 ;  /* 0x0000000d1d0c7223 */ /* 0x002fc6000000000c */
[----:B------:R-:W-:Y:S01]  /*03f0*/  LDS R26, [R20+0x1c0] ;  /* 0x0001c000141a7984 */ /* 0x000fe20000000800 */
[----:B--2---:R-:W-:-:S03]  /*0400*/  FFMA R13, R25, R14, R12 ;  /* 0x0000000e190d7223 */ /* 0x004fc6000000000c */
[----:B------:R-:W1:Y:S01]  /*0410*/  LDS R25, [R20+0x180] ;  /* 0x0001800014197984 */ /* 0x000e620000000800 */
[----:B---3--:R-:W-:-:S03]  /*0420*/  FFMA R13, R24, R15, R13 ;  /* 0x0000000f180d7223 */ /* 0x008fc6000000000d */
[----:B------:R-:W-:Y:S01]  /*0430*/  LDS R24, [R20+0x240] ;  /* 0x0002400014187984 */ /* 0x000fe20000000800 */
[----:B0-----:R-:W-:-:S03]  /*0440*/  FFMA R23, R8, R23, R13 ;  /* 0x0000001708177223 */ /* 0x001fc6000000000d */
[----:B------:R-:W0:Y:S01]  /*0450*/  LDS.128 R12, [R18+0x20] ;  /* 0x00002000120c7984 */ /* 0x000e220000000c00 */
[----:B------:R-:W-:-:S03]  /*0460*/  FFMA R22, R22, R9, R23 ;  /* 0x0000000916167223 */ /* 0x000fc60000000017 */
[----:B------:R-:W2:Y:S01]  /*0470*/  LDS R23, [R20+0x280] ;  /* 0x0002800014177984 */ /* 0x000ea20000000800 */
[----:B-1----:R-:W-:-:S03]  /*0480*/  FFMA R25, R25, R10, R22 ;  /* 0x0000000a19197223 */ /* 0x002fc60000000016 */
[----:B------:R-:W1:Y:S01]  /*0490*/  LDS R22, [R20+0x2c0] ;  /* 0x0002c00014167984 */ /* 0x000e620000000800 */
[----:B------:R-:W-:-:S03]  /*04a0*/  FFMA R11, R26, R11, R25 ;  /* 0x0000000b1a0b7223 */ /* 0x000fc60000000019 */
[----:B------:R-:W-:Y:S01]  /*04b0*/  LDS R25, [R20+0x300] ;  /* 0x0003000014197984 */ /* 0x000fe20000000800 */
[----:B0-----:R-:W-:-:S03]  /*04c0*/  FFMA R27, R12, R27, R11 ;  /* 0x0000001b0c1b7223 */ /* 0x001fc6000000000b */
[----:B------:R-:W0:Y:S01]  /*04d0*/  LDS.128 R8, [R18+0x30] ;  /* 0x0000300012087984 */ /* 0x000e220000000c00 */
[----:B------:R-:W-:-:S03]  /*04e0*/  FFMA R24, R24, R13, R27 ;  /* 0x0000000d18187223 */ /* 0x000fc6000000001b */
[----:B------:R-:W3:Y:S04]  /*04f0*/  LDS R27, [R20+0x340] ;  /* 0x00034000141b7984 */ /* 0x000ee80000000800 */
[----:B------:R-:W4:Y:S04]  /*0500*/  LDS R13, [R20+0x380] ;  /* 0x00038000140d7984 */ /* 0x000f280000000800 */
[----:B------:R-:W5:Y:S01]  /*0510*/  LDS R12, [R20+0x3c0] ;  /* 0x0003c000140c7984 */ /* 0x000f620000000800 */
[----:B--2---:R-:W-:-:S04]  /*0520*/  FFMA R23, R23, R14, R24 ;  /* 0x0000000e17177223 */ /* 0x004fc80000000018 */
[----:B-1----:R-:W-:-:S04]  /*0530*/  FFMA R15, R22, R15, R23 ;  /* 0x0000000f160f7223 */ /* 0x002fc80000000017 */
[----:B0-----:R-:W-:-:S04]  /*0540*/  FFMA R8, R8, R25, R15 ;  /* 0x0000001908087223 */ /* 0x001fc8000000000f */
[----:B---3--:R-:W-:-:S04]  /*0550*/  FFMA R8, R27, R9, R8 ;  /* 0x000000091b087223 */ /* 0x008fc80000000008 */
[----:B----4-:R-:W-:-:S04]  /*0560*/  FFMA R13, R13, R10, R8 ;  /* 0x0000000a0d0d7223 */ /* 0x010fc80000000008 */
[----:B-----5:R-:W-:Y:S01]  /*0570*/  FFMA R23, R12, R11, R13 ;  /* 0x0000000b0c177223 */ /* 0x020fe2000000000d */
[----:B------:R-:W-:Y:S06]  /*0580*/  BAR.SYNC.DEFER_BLOCKING 0x0 ;  /* 0x0000000000007b1d */ /* 0x000fec0000010000 */
[----:B------:R-:W-:Y:S05]  /*0590*/  @P0 BRA `(.L_x_1) ;  /* 0xfffffffc00100947 */ /* 0x000fea000383ffff */
.L_x_0:
[----:B------:R-:W-:-:S04]  /*05a0*/  VIMNMX R3, PT, PT, R2, R5, !PT ;  /* 0x0000000502037248 */ /* 0x000fc80007fe0100 */
[----:B------:R-:W-:-:S13]  /*05b0*/  ISETP.GE.AND P0, PT, R3, R0, PT ;  /* 0x000000000300720c */ /* 0x000fda0003f06270 */
[----:B------:R-:W-:Y:S05]  /*05c0*/  @P0 EXIT ;  /* 0x000000000000094d */ /* 0x000fea0003800000 */
[----:B------:R-:W0:Y:S01]  /*05d0*/  LDC.64 R6, c[0x0][0x390] ;  /* 0x0000e400ff067b82 */ /* 0x000e220000000a00 */
[----:B------:R-:W-:-:S04]  /*05e0*/  IMAD R3, R2, R0, R5 ;  /* 0x0000000002037224 */ /* 0x000fc800078e0205 */
[----:B0-----:R-:W-:-:S05]  /*05f0*/  IMAD.WIDE R2, R3, 0x4, R6 ;  /* 0x0000000403027825 */ /* 0x001fca00078e0206 */
[----:B------:R-:W-:Y:S01]  /*0600*/  STG.E desc[UR8][R2.64], R23 ;  /* 0x0000001702007986 */ /* 0x000fe2000c101908 */
[----:B------:R-:W-:Y:S05]  /*0610*/  EXIT ;  /* 0x000000000000794d */ /* 0x000fea0003800000 */
.L_x_2:
[----:B------:R-:W-:-:S00]  /*0620*/  BRA `(.L_x_2) ;  /* 0xfffffffc00fc7947 */ /* 0x000fc0000383ffff */
[----:B------:R-:W-:-:S00]  /*0630*/  NOP ;  /* 0x0000000000007918 */ /* 0x000fc00000000000 */
        /* <DEDUP_REMOVED lines=12> */
.L_x_3:


//--------------------- .nv.shared._Z17tiledMatMulKernelPKfS0_Pfi --------------------------
	.section	.nv.shared._Z17tiledMatMulKernelPKfS0_Pfi,"aw",@nobits
	.sectionflags	@""
	.align	4
.nv.shared._Z17tiledMatMulKernelPKfS0_Pfi:
	.zero		3072


//--------------------- .nv.shared.reserved.0     --------------------------
	.section	.nv.shared.reserved.0,"aw",@nobits
	.weak		__nv_reservedSMEM_offset_0_alias
	.size		__nv_reservedSMEM_offset_0_alias, 0, 64
	.other		__nv_reservedSMEM_offset_0_alias,@"STO_CUDA_RESERVED_SHARED STV_DEFAULT"
__nv_reservedSMEM_offset_0_alias:
	.zero		0
	.zero		64


//--------------------- .nv.constant0._Z17tiledMatMulKernelPKfS0_Pfi --------------------------
	.section	.nv.constant0._Z17tiledMatMulKernelPKfS0_Pfi,"a",@progbits
	.sectionflags	@""
	.align	4
.nv.constant0._Z17tiledMatMulKernelPKfS0_Pfi:
	.zero		924


//--------------------- SYMBOLS --------------------------

	.type		.nv.reservedSmem.offset0,@object
	.size		.nv.reservedSmem.offset0,0x4
	.type		.nv.reservedSmem.cap,@object
	.size		.nv.reservedSmem.cap,0x4
